//
// Generated by NVIDIA NVVM Compiler
//
// Compiler Build ID: CL-36424714
// Cuda compilation tools, release 13.0, V13.0.88
// Based on NVVM 20.0.0
//

.version 9.0
.target sm_100
.address_size 64

	// .globl	_Z8convolvePdS_S_
.func  (.param .b64 func_retval0) __internal_accurate_pow
()
;

.visible .entry _Z8convolvePdS_S_(
	.param .u64 .ptr .align 1 _Z8convolvePdS_S__param_0,
	.param .u64 .ptr .align 1 _Z8convolvePdS_S__param_1,
	.param .u64 .ptr .align 1 _Z8convolvePdS_S__param_2
)
{
	.reg .pred 	%p<4>;
	.reg .b32 	%r<20>;
	.reg .b64 	%rd<16>;
	.reg .b64 	%fd<91>;

	ld.param.u64 	%rd2, [_Z8convolvePdS_S__param_1];
	mov.u32 	%r2, %ctaid.x;
	mov.u32 	%r3, %ntid.x;
	mov.u32 	%r4, %tid.x;
	mad.lo.s32 	%r1, %r2, %r3, %r4;
	setp.gt.s32 	%p1, %r1, 1048575;
	@%p1 bra 	$L__BB0_2;
	ld.param.u64 	%rd15, [_Z8convolvePdS_S__param_2];
	ld.param.u64 	%rd14, [_Z8convolvePdS_S__param_0];
	cvta.to.global.u64 	%rd4, %rd2;
	mov.u32 	%r5, %ctaid.y;
	cvta.to.global.u64 	%rd5, %rd15;
	cvta.to.global.u64 	%rd6, %rd14;
	shr.s32 	%r6, %r1, 31;
	shr.u32 	%r7, %r6, 22;
	add.s32 	%r8, %r1, %r7;
	shr.s32 	%r9, %r8, 10;
	mov.f64 	%fd1, 0d4024000000000000;
	{
	.reg .b32 %temp; 
	mov.b64 	{%temp, %r10}, %fd1;
	}
	mov.f64 	%fd2, 0d4028000000000000;
	{
	.reg .b32 %temp; 
	mov.b64 	{%temp, %r11}, %fd2;
	}
	and.b32  	%r13, %r11, 2146435072;
	setp.eq.s32 	%p2, %r13, 1073741824;
	{ // callseq 0, 0
	.param .b64 retval0;
	call.uni (retval0), 
	__internal_accurate_pow, 
	(
	);
	ld.param.f64 	%fd3, [retval0];
	} // callseq 0
	setp.lt.s32 	%p3, %r10, 0;
	neg.f64 	%fd5, %fd3;
	selp.f64 	%fd6, %fd5, %fd3, %p2;
	selp.f64 	%fd7, %fd6, %fd3, %p3;
	mad.lo.s32 	%r14, %r9, -1023, %r1;
	mul.lo.s32 	%r15, %r5, 27;
	add.f64 	%fd8, %fd7, 0d0000000000000000;
	mad.lo.s32 	%r16, %r9, 1025, %r14;
	mul.wide.s32 	%rd7, %r16, 8;
	add.s64 	%rd8, %rd6, %rd7;
	st.global.f64 	[%rd8], %fd8;
	mul.wide.u32 	%rd9, %r15, 8;
	add.s64 	%rd10, %rd4, %rd9;
	mov.b64 	%rd11, 4607182418800017408;
	st.global.u64 	[%rd10], %rd11;
	ld.global.f64 	%fd9, [%rd10+64];
	ld.global.f64 	%fd10, [%rd8];
	fma.rn.f64 	%fd11, %fd9, %fd10, 0d0000000000000000;
	st.global.f64 	[%rd8+8], %fd8;
	st.global.u64 	[%rd10+8], %rd11;
	ld.global.f64 	%fd12, [%rd10+56];
	ld.global.f64 	%fd13, [%rd8+8];
	fma.rn.f64 	%fd14, %fd12, %fd13, %fd11;
	st.global.f64 	[%rd8+16], %fd8;
	st.global.u64 	[%rd10+16], %rd11;
	ld.global.f64 	%fd15, [%rd10+48];
	ld.global.f64 	%fd16, [%rd8+16];
	fma.rn.f64 	%fd17, %fd15, %fd16, %fd14;
	st.global.f64 	[%rd8+8208], %fd8;
	st.global.u64 	[%rd10+24], %rd11;
	ld.global.f64 	%fd18, [%rd10+40];
	ld.global.f64 	%fd19, [%rd8+8208];
	fma.rn.f64 	%fd20, %fd18, %fd19, %fd17;
	st.global.f64 	[%rd8+8216], %fd8;
	st.global.u64 	[%rd10+32], %rd11;
	ld.global.f64 	%fd21, [%rd8+8216];
	add.f64 	%fd22, %fd20, %fd21;
	st.global.f64 	[%rd8+8224], %fd8;
	st.global.u64 	[%rd10+40], %rd11;
	ld.global.f64 	%fd23, [%rd10+24];
	ld.global.f64 	%fd24, [%rd8+8224];
	fma.rn.f64 	%fd25, %fd23, %fd24, %fd22;
	st.global.f64 	[%rd8+16416], %fd8;
	st.global.u64 	[%rd10+48], %rd11;
	ld.global.f64 	%fd26, [%rd10+16];
	ld.global.f64 	%fd27, [%rd8+16416];
	fma.rn.f64 	%fd28, %fd26, %fd27, %fd25;
	st.global.f64 	[%rd8+16424], %fd8;
	st.global.u64 	[%rd10+56], %rd11;
	ld.global.f64 	%fd29, [%rd10+8];
	ld.global.f64 	%fd30, [%rd8+16424];
	fma.rn.f64 	%fd31, %fd29, %fd30, %fd28;
	st.global.f64 	[%rd8+16432], %fd8;
	st.global.u64 	[%rd10+64], %rd11;
	ld.global.f64 	%fd32, [%rd10];
	ld.global.f64 	%fd33, [%rd8+16432];
	fma.rn.f64 	%fd34, %fd32, %fd33, %fd31;
	cvt.rn.f64.s32 	%fd35, %r14;
	add.f64 	%fd36, %fd7, %fd35;
	st.global.f64 	[%rd8+8421408], %fd36;
	st.global.u64 	[%rd10+72], %rd11;
	ld.global.f64 	%fd37, [%rd10+136];
	ld.global.f64 	%fd38, [%rd8+8421408];
	fma.rn.f64 	%fd39, %fd37, %fd38, %fd34;
	st.global.f64 	[%rd8+8421416], %fd36;
	st.global.u64 	[%rd10+80], %rd11;
	ld.global.f64 	%fd40, [%rd10+128];
	ld.global.f64 	%fd41, [%rd8+8421416];
	fma.rn.f64 	%fd42, %fd40, %fd41, %fd39;
	st.global.f64 	[%rd8+8421424], %fd36;
	st.global.u64 	[%rd10+88], %rd11;
	ld.global.f64 	%fd43, [%rd10+120];
	ld.global.f64 	%fd44, [%rd8+8421424];
	fma.rn.f64 	%fd45, %fd43, %fd44, %fd42;
	st.global.f64 	[%rd8+8429616], %fd36;
	st.global.u64 	[%rd10+96], %rd11;
	ld.global.f64 	%fd46, [%rd10+112];
	ld.global.f64 	%fd47, [%rd8+8429616];
	fma.rn.f64 	%fd48, %fd46, %fd47, %fd45;
	st.global.f64 	[%rd8+8429624], %fd36;
	st.global.u64 	[%rd10+104], %rd11;
	ld.global.f64 	%fd49, [%rd8+8429624];
	add.f64 	%fd50, %fd48, %fd49;
	st.global.f64 	[%rd8+8429632], %fd36;
	st.global.u64 	[%rd10+112], %rd11;
	ld.global.f64 	%fd51, [%rd10+96];
	ld.global.f64 	%fd52, [%rd8+8429632];
	fma.rn.f64 	%fd53, %fd51, %fd52, %fd50;
	st.global.f64 	[%rd8+8437824], %fd36;
	st.global.u64 	[%rd10+120], %rd11;
	ld.global.f64 	%fd54, [%rd10+88];
	ld.global.f64 	%fd55, [%rd8+8437824];
	fma.rn.f64 	%fd56, %fd54, %fd55, %fd53;
	st.global.f64 	[%rd8+8437832], %fd36;
	st.global.u64 	[%rd10+128], %rd11;
	ld.global.f64 	%fd57, [%rd10+80];
	ld.global.f64 	%fd58, [%rd8+8437832];
	fma.rn.f64 	%fd59, %fd57, %fd58, %fd56;
	st.global.f64 	[%rd8+8437840], %fd36;
	st.global.u64 	[%rd10+136], %rd11;
	ld.global.f64 	%fd60, [%rd10+72];
	ld.global.f64 	%fd61, [%rd8+8437840];
	fma.rn.f64 	%fd62, %fd60, %fd61, %fd59;
	shl.b32 	%r17, %r14, 1;
	cvt.rn.f64.s32 	%fd63, %r17;
	add.f64 	%fd64, %fd7, %fd63;
	st.global.f64 	[%rd8+16842816], %fd64;
	st.global.u64 	[%rd10+144], %rd11;
	ld.global.f64 	%fd65, [%rd10+208];
	ld.global.f64 	%fd66, [%rd8+16842816];
	fma.rn.f64 	%fd67, %fd65, %fd66, %fd62;
	st.global.f64 	[%rd8+16842824], %fd64;
	st.global.u64 	[%rd10+152], %rd11;
	ld.global.f64 	%fd68, [%rd10+200];
	ld.global.f64 	%fd69, [%rd8+16842824];
	fma.rn.f64 	%fd70, %fd68, %fd69, %fd67;
	st.global.f64 	[%rd8+16842832], %fd64;
	st.global.u64 	[%rd10+160], %rd11;
	ld.global.f64 	%fd71, [%rd10+192];
	ld.global.f64 	%fd72, [%rd8+16842832];
	fma.rn.f64 	%fd73, %fd71, %fd72, %fd70;
	st.global.f64 	[%rd8+16851024], %fd64;
	st.global.u64 	[%rd10+168], %rd11;
	ld.global.f64 	%fd74, [%rd10+184];
	ld.global.f64 	%fd75, [%rd8+16851024];
	fma.rn.f64 	%fd76, %fd74, %fd75, %fd73;
	st.global.f64 	[%rd8+16851032], %fd64;
	st.global.u64 	[%rd10+176], %rd11;
	ld.global.f64 	%fd77, [%rd8+16851032];
	add.f64 	%fd78, %fd76, %fd77;
	st.global.f64 	[%rd8+16851040], %fd64;
	st.global.u64 	[%rd10+184], %rd11;
	ld.global.f64 	%fd79, [%rd10+168];
	ld.global.f64 	%fd80, [%rd8+16851040];
	fma.rn.f64 	%fd81, %fd79, %fd80, %fd78;
	st.global.f64 	[%rd8+16859232], %fd64;
	st.global.u64 	[%rd10+192], %rd11;
	ld.global.f64 	%fd82, [%rd10+160];
	ld.global.f64 	%fd83, [%rd8+16859232];
	fma.rn.f64 	%fd84, %fd82, %fd83, %fd81;
	st.global.f64 	[%rd8+16859240], %fd64;
	st.global.u64 	[%rd10+200], %rd11;
	ld.global.f64 	%fd85, [%rd10+152];
	ld.global.f64 	%fd86, [%rd8+16859240];
	fma.rn.f64 	%fd87, %fd85, %fd86, %fd84;
	st.global.f64 	[%rd8+16859248], %fd64;
	st.global.u64 	[%rd10+208], %rd11;
	ld.global.f64 	%fd88, [%rd10+144];
	ld.global.f64 	%fd89, [%rd8+16859248];
	fma.rn.f64 	%fd90, %fd88, %fd89, %fd87;
	shl.b32 	%r18, %r5, 20;
	add.s32 	%r19, %r18, %r1;
	mul.wide.s32 	%rd12, %r19, 8;
	add.s64 	%rd13, %rd5, %rd12;
	st.global.f64 	[%rd13], %fd90;
$L__BB0_2:
	ret;

}
.func  (.param .b64 func_retval0) __internal_accurate_pow()
{
	.reg .pred 	%p<8>;
	.reg .b32 	%r<46>;
	.reg .b32 	%f<3>;
	.reg .b64 	%fd<109>;

	mov.f64 	%fd10, 0d4024000000000000;
	{
	.reg .b32 %temp; 
	mov.b64 	{%temp, %r8}, %fd10;
	}
	{
	.reg .b32 %temp; 
	mov.b64 	{%r9, %temp}, %fd10;
	}
	shr.u32 	%r10, %r8, 20;
	setp.lt.u32 	%p1, %r8, 1048576;
	mov.f64 	%fd11, 0d4384000000000000;
	{
	.reg .b32 %temp; 
	mov.b64 	{%temp, %r11}, %fd11;
	}
	{
	.reg .b32 %temp; 
	mov.b64 	{%r12, %temp}, %fd11;
	}
	shr.u32 	%r13, %r11, 20;
	add.s32 	%r14, %r13, -54;
	selp.b32 	%r15, %r12, %r9, %p1;
	selp.b32 	%r16, %r11, %r8, %p1;
	selp.b32 	%r1, %r14, %r10, %p1;
	add.s32 	%r45, %r1, -1023;
	and.b32  	%r17, %r16, -2146435073;
	or.b32  	%r18, %r17, 1072693248;
	mov.b64 	%fd107, {%r15, %r18};
	setp.lt.u32 	%p2, %r18, 1073127583;
	@%p2 bra 	$L__BB1_2;
	{
	.reg .b32 %temp; 
	mov.b64 	{%r19, %temp}, %fd107;
	}
	{
	.reg .b32 %temp; 
	mov.b64 	{%temp, %r20}, %fd107;
	}
	add.s32 	%r21, %r20, -1048576;
	mov.b64 	%fd107, {%r19, %r21};
	add.s32 	%r45, %r1, -1022;
$L__BB1_2:
	add.f64 	%fd12, %fd107, 0dBFF0000000000000;
	add.f64 	%fd13, %fd107, 0d3FF0000000000000;
	rcp.approx.ftz.f64 	%fd14, %fd13;
	neg.f64 	%fd15, %fd13;
	fma.rn.f64 	%fd16, %fd15, %fd14, 0d3FF0000000000000;
	fma.rn.f64 	%fd17, %fd16, %fd16, %fd16;
	fma.rn.f64 	%fd18, %fd17, %fd14, %fd14;
	mul.f64 	%fd19, %fd12, %fd18;
	fma.rn.f64 	%fd20, %fd12, %fd18, %fd19;
	mul.f64 	%fd21, %fd20, %fd20;
	fma.rn.f64 	%fd22, %fd21, 0d3EB0F5FF7D2CAFE2, 0d3ED0F5D241AD3B5A;
	fma.rn.f64 	%fd23, %fd22, %fd21, 0d3EF3B20A75488A3F;
	fma.rn.f64 	%fd24, %fd23, %fd21, 0d3F1745CDE4FAECD5;
	fma.rn.f64 	%fd25, %fd24, %fd21, 0d3F3C71C7258A578B;
	fma.rn.f64 	%fd26, %fd25, %fd21, 0d3F6249249242B910;
	fma.rn.f64 	%fd27, %fd26, %fd21, 0d3F89999999999DFB;
	sub.f64 	%fd28, %fd12, %fd20;
	add.f64 	%fd29, %fd28, %fd28;
	neg.f64 	%fd30, %fd20;
	fma.rn.f64 	%fd31, %fd30, %fd12, %fd29;
	mul.f64 	%fd32, %fd18, %fd31;
	fma.rn.f64 	%fd33, %fd21, %fd27, 0d3FB5555555555555;
	mov.f64 	%fd34, 0d3FB5555555555555;
	sub.f64 	%fd35, %fd34, %fd33;
	fma.rn.f64 	%fd36, %fd21, %fd27, %fd35;
	add.f64 	%fd37, %fd36, 0dBC46A4CB00B9E7B0;
	add.f64 	%fd38, %fd33, %fd37;
	sub.f64 	%fd39, %fd33, %fd38;
	add.f64 	%fd40, %fd37, %fd39;
	mul.rn.f64 	%fd41, %fd20, %fd20;
	neg.f64 	%fd42, %fd41;
	fma.rn.f64 	%fd43, %fd20, %fd20, %fd42;
	{
	.reg .b32 %temp; 
	mov.b64 	{%r22, %temp}, %fd32;
	}
	{
	.reg .b32 %temp; 
	mov.b64 	{%temp, %r23}, %fd32;
	}
	add.s32 	%r24, %r23, 1048576;
	mov.b64 	%fd44, {%r22, %r24};
	fma.rn.f64 	%fd45, %fd20, %fd44, %fd43;
	mul.rn.f64 	%fd46, %fd41, %fd20;
	neg.f64 	%fd47, %fd46;
	fma.rn.f64 	%fd48, %fd41, %fd20, %fd47;
	fma.rn.f64 	%fd49, %fd41, %fd32, %fd48;
	fma.rn.f64 	%fd50, %fd45, %fd20, %fd49;
	mul.rn.f64 	%fd51, %fd38, %fd46;
	neg.f64 	%fd52, %fd51;
	fma.rn.f64 	%fd53, %fd38, %fd46, %fd52;
	fma.rn.f64 	%fd54, %fd38, %fd50, %fd53;
	fma.rn.f64 	%fd55, %fd40, %fd46, %fd54;
	add.f64 	%fd56, %fd51, %fd55;
	sub.f64 	%fd57, %fd51, %fd56;
	add.f64 	%fd58, %fd55, %fd57;
	add.f64 	%fd59, %fd20, %fd56;
	sub.f64 	%fd60, %fd20, %fd59;
	add.f64 	%fd61, %fd56, %fd60;
	add.f64 	%fd62, %fd58, %fd61;
	add.f64 	%fd63, %fd32, %fd62;
	add.f64 	%fd64, %fd59, %fd63;
	sub.f64 	%fd65, %fd59, %fd64;
	add.f64 	%fd66, %fd63, %fd65;
	xor.b32  	%r25, %r45, -2147483648;
	mov.b32 	%r26, 1127219200;
	mov.b64 	%fd67, {%r25, %r26};
	mov.b32 	%r27, -2147483648;
	mov.b64 	%fd68, {%r27, %r26};
	sub.f64 	%fd69, %fd67, %fd68;
	fma.rn.f64 	%fd70, %fd69, 0d3FE62E42FEFA39EF, %fd64;
	fma.rn.f64 	%fd71, %fd69, 0dBFE62E42FEFA39EF, %fd70;
	sub.f64 	%fd72, %fd71, %fd64;
	sub.f64 	%fd73, %fd66, %fd72;
	fma.rn.f64 	%fd74, %fd69, 0d3C7ABC9E3B39803F, %fd73;
	add.f64 	%fd75, %fd70, %fd74;
	sub.f64 	%fd76, %fd70, %fd75;
	add.f64 	%fd77, %fd74, %fd76;
	mov.f64 	%fd78, 0d4028000000000000;
	{
	.reg .b32 %temp; 
	mov.b64 	{%temp, %r28}, %fd78;
	}
	{
	.reg .b32 %temp; 
	mov.b64 	{%r29, %temp}, %fd78;
	}
	shl.b32 	%r30, %r28, 1;
	setp.gt.u32 	%p3, %r30, -33554433;
	and.b32  	%r31, %r28, -15728641;
	selp.b32 	%r32, %r31, %r28, %p3;
	mov.b64 	%fd79, {%r29, %r32};
	mul.rn.f64 	%fd80, %fd75, %fd79;
	neg.f64 	%fd81, %fd80;
	fma.rn.f64 	%fd82, %fd75, %fd79, %fd81;
	fma.rn.f64 	%fd83, %fd77, %fd79, %fd82;
	add.f64 	%fd4, %fd80, %fd83;
	sub.f64 	%fd84, %fd80, %fd4;
	add.f64 	%fd5, %fd83, %fd84;
	fma.rn.f64 	%fd85, %fd4, 0d3FF71547652B82FE, 0d4338000000000000;
	{
	.reg .b32 %temp; 
	mov.b64 	{%r5, %temp}, %fd85;
	}
	mov.f64 	%fd86, 0dC338000000000000;
	add.rn.f64 	%fd87, %fd85, %fd86;
	fma.rn.f64 	%fd88, %fd87, 0dBFE62E42FEFA39EF, %fd4;
	fma.rn.f64 	%fd89, %fd87, 0dBC7ABC9E3B39803F, %fd88;
	fma.rn.f64 	%fd90, %fd89, 0d3E5ADE1569CE2BDF, 0d3E928AF3FCA213EA;
	fma.rn.f64 	%fd91, %fd90, %fd89, 0d3EC71DEE62401315;
	fma.rn.f64 	%fd92, %fd91, %fd89, 0d3EFA01997C89EB71;
	fma.rn.f64 	%fd93, %fd92, %fd89, 0d3F2A01A014761F65;
	fma.rn.f64 	%fd94, %fd93, %fd89, 0d3F56C16C1852B7AF;
	fma.rn.f64 	%fd95, %fd94, %fd89, 0d3F81111111122322;
	fma.rn.f64 	%fd96, %fd95, %fd89, 0d3FA55555555502A1;
	fma.rn.f64 	%fd97, %fd96, %fd89, 0d3FC5555555555511;
	fma.rn.f64 	%fd98, %fd97, %fd89, 0d3FE000000000000B;
	fma.rn.f64 	%fd99, %fd98, %fd89, 0d3FF0000000000000;
	fma.rn.f64 	%fd100, %fd99, %fd89, 0d3FF0000000000000;
	{
	.reg .b32 %temp; 
	mov.b64 	{%r6, %temp}, %fd100;
	}
	{
	.reg .b32 %temp; 
	mov.b64 	{%temp, %r7}, %fd100;
	}
	shl.b32 	%r33, %r5, 20;
	add.s32 	%r34, %r33, %r7;
	mov.b64 	%fd108, {%r6, %r34};
	{
	.reg .b32 %temp; 
	mov.b64 	{%temp, %r35}, %fd4;
	}
	mov.b32 	%f2, %r35;
	abs.f32 	%f1, %f2;
	setp.lt.f32 	%p4, %f1, 0f4086232B;
	@%p4 bra 	$L__BB1_5;
	setp.lt.f64 	%p5, %fd4, 0d0000000000000000;
	add.f64 	%fd101, %fd4, 0d7FF0000000000000;
	selp.f64 	%fd108, 0d0000000000000000, %fd101, %p5;
	setp.geu.f32 	%p6, %f1, 0f40874800;
	@%p6 bra 	$L__BB1_5;
	shr.u32 	%r36, %r5, 31;
	add.s32 	%r37, %r5, %r36;
	shr.s32 	%r38, %r37, 1;
	shl.b32 	%r39, %r38, 20;
	add.s32 	%r40, %r7, %r39;
	mov.b64 	%fd102, {%r6, %r40};
	sub.s32 	%r41, %r5, %r38;
	shl.b32 	%r42, %r41, 20;
	add.s32 	%r43, %r42, 1072693248;
	mov.b32 	%r44, 0;
	mov.b64 	%fd103, {%r44, %r43};
	mul.f64 	%fd108, %fd103, %fd102;
$L__BB1_5:
	abs.f64 	%fd104, %fd108;
	setp.eq.f64 	%p7, %fd104, 0d7FF0000000000000;
	fma.rn.f64 	%fd105, %fd108, %fd5, %fd108;
	selp.f64 	%fd106, %fd108, %fd105, %p7;
	st.param.f64 	[func_retval0], %fd106;
	ret;

}


// ===== COMPILED SASS (sm_100) =====

	.target	sm_100

	.elftype	@"ET_EXEC"


//--------------------- .note.nv.tkinfo           --------------------------
	.section	.note.nv.tkinfo,"",@"SHT_NOTE"
	.sectionflags	@"SHF_NOTE_NV_TKINFO"
	.tkinfo
        /*0018*/ 	.word	0x00000002
        /*0030*/ 	.string	""
        /*0030*/ 	.string	"ptxas"
        /*0030*/ 	.string	"Cuda compilation tools, release 13.0, V13.0.88"
        /*0030*/ 	.string	"Build cuda_13.0.r13.0/compiler.36424714_0"
        /*0030*/ 	.string	"-arch sm_100 -m 64 "



//--------------------- .note.nv.cuinfo           --------------------------
	.section	.note.nv.cuinfo,"",@"SHT_NOTE"
	.sectionflags	@"SHF_NOTE_NV_CUINFO"
        /*0018*/ 	.short	0x0002
        /*001a*/ 	.short	0x0064
        /*001c*/ 	.short	0x0082
	.zero		2


//--------------------- .nv.info                  --------------------------
	.section	.nv.info,"",@"SHT_CUDA_INFO"
	.align	4


	//----- nvinfo : EIATTR_REGCOUNT
	.align		4
        /*0000*/ 	.byte	0x04, 0x2f
        /*0002*/ 	.short	(.L_1 - .L_0)
	.align		4
.L_0:
        /*0004*/ 	.word	index@(_Z8convolvePdS_S_)
        /*0008*/ 	.word	0x00000020


	//----- nvinfo : EIATTR_FRAME_SIZE
	.align		4
.L_1:
        /*000c*/ 	.byte	0x04, 0x11
        /*000e*/ 	.short	(.L_3 - .L_2)
	.align		4
.L_2:
        /*0010*/ 	.word	index@($_Z8convolvePdS_S_$__internal_accurate_pow)
        /*0014*/ 	.word	0x00000000


	//----- nvinfo : EIATTR_FRAME_SIZE
	.align		4
.L_3:
        /*0018*/ 	.byte	0x04, 0x11
        /*001a*/ 	.short	(.L_5 - .L_4)
	.align		4
.L_4:
        /*001c*/ 	.word	index@(_Z8convolvePdS_S_)
        /*0020*/ 	.word	0x00000000


	//----- nvinfo : EIATTR_MIN_STACK_SIZE
	.align		4
.L_5:
        /*0024*/ 	.byte	0x04, 0x12
        /*0026*/ 	.short	(.L_7 - .L_6)
	.align		4
.L_6:
        /*0028*/ 	.word	index@(_Z8convolvePdS_S_)
        /*002c*/ 	.word	0x00000000
.L_7:


//--------------------- .nv.compat                --------------------------
	.section	.nv.compat,"",@"SHT_CUDA_COMPAT_INFO"
	.align	4
        /*0000*/ 	.byte	0x02, 0x09, 0x00, 0x00, 0x02, 0x02, 0x01, 0x00, 0x02, 0x05, 0x05, 0x00, 0x03, 0x07, 0x01, 0x01
        /*0010*/ 	.byte	0x02, 0x03, 0x00, 0x00, 0x02, 0x06, 0x01, 0x00, 0x04, 0x0b, 0x08, 0x00, 0x01, 0x00, 0x00, 0x00
        /*0020*/ 	.byte	0x00, 0x00, 0x00, 0x00


//--------------------- .nv.info._Z8convolvePdS_S_ --------------------------
	.section	.nv.info._Z8convolvePdS_S_,"",@"SHT_CUDA_INFO"
	.sectionflags	@""
	.align	4


	//----- nvinfo : EIATTR_CUDA_API_VERSION
	.align		4
        /*0000*/ 	.byte	0x04, 0x37
        /*0002*/ 	.short	(.L_9 - .L_8)
.L_8:
        /*0004*/ 	.word	0x00000082


	//----- nvinfo : EIATTR_KPARAM_INFO
	.align		4
.L_9:
        /*0008*/ 	.byte	0x04, 0x17
        /*000a*/ 	.short	(.L_11 - .L_10)
.L_10:
        /*000c*/ 	.word	0x00000000
        /*0010*/ 	.short	0x0002
        /*0012*/ 	.short	0x0010
        /*0014*/ 	.byte	0x00, 0xf5, 0x21, 0x00


	//----- nvinfo : EIATTR_KPARAM_INFO
	.align		4
.L_11:
        /*0018*/ 	.byte	0x04, 0x17
        /*001a*/ 	.short	(.L_13 - .L_12)
.L_12:
        /*001c*/ 	.word	0x00000000
        /*0020*/ 	.short	0x0001
        /*0022*/ 	.short	0x0008
        /*0024*/ 	.byte	0x00, 0xf5, 0x21, 0x00


	//----- nvinfo : EIATTR_KPARAM_INFO
	.align		4
.L_13:
        /*0028*/ 	.byte	0x04, 0x17
        /*002a*/ 	.short	(.L_15 - .L_14)
.L_14:
        /*002c*/ 	.word	0x00000000
        /*0030*/ 	.short	0x0000
        /*0032*/ 	.short	0x0000
        /*0034*/ 	.byte	0x00, 0xf5, 0x21, 0x00


	//----- nvinfo : EIATTR_SPARSE_MMA_MASK
	.align		4
.L_15:
        /*0038*/ 	.byte	0x03, 0x50
        /*003a*/ 	.short	0x0000


	//----- nvinfo : EIATTR_MAXREG_COUNT
	.align		4
        /*003c*/ 	.byte	0x03, 0x1b
        /*003e*/ 	.short	0x00ff


	//----- nvinfo : EIATTR_MERCURY_ISA_VERSION
	.align		4
        /*0040*/ 	.byte	0x03, 0x5f
        /*0042*/ 	.short	0x0101


	//----- nvinfo : EIATTR_VRC_CTA_INIT_COUNT
	.align		4
        /*0044*/ 	.byte	0x02, 0x4a
	.zero		1
	.zero		1


	//----- nvinfo : EIATTR_EXIT_INSTR_OFFSETS
	.align		4
        /*0048*/ 	.byte	0x04, 0x1c
        /*004a*/ 	.short	(.L_17 - .L_16)


	//   ....[0]....
.L_16:
        /*004c*/ 	.word	0x00000060


	//   ....[1]....
        /*0050*/ 	.word	0x00000a70


	//----- nvinfo : EIATTR_CRS_STACK_SIZE
	.align		4
.L_17:
        /*0054*/ 	.byte	0x04, 0x1e
        /*0056*/ 	.short	(.L_19 - .L_18)
.L_18:
        /*0058*/ 	.word	0x00000000


	//----- nvinfo : EIATTR_CBANK_PARAM_SIZE
	.align		4
.L_19:
        /*005c*/ 	.byte	0x03, 0x19
        /*005e*/ 	.short	0x0018


	//----- nvinfo : EIATTR_PARAM_CBANK
	.align		4
        /*0060*/ 	.byte	0x04, 0x0a
        /*0062*/ 	.short	(.L_21 - .L_20)
	.align		4
.L_20:
        /*0064*/ 	.word	index@(.nv.constant0._Z8convolvePdS_S_)
        /*0068*/ 	.short	0x0380
        /*006a*/ 	.short	0x0018


	//----- nvinfo : EIATTR_SW_WAR
	.align		4
.L_21:
        /*006c*/ 	.byte	0x04, 0x36
        /*006e*/ 	.short	(.L_23 - .L_22)
.L_22:
        /*0070*/ 	.word	0x00000008
.L_23:


//--------------------- .nv.callgraph             --------------------------
	.section	.nv.callgraph,"",@"SHT_CUDA_CALLGRAPH"
	.align	4
	.sectionentsize	8
	.align		4
        /*0000*/ 	.word	0x00000000
	.align		4
        /*0004*/ 	.word	0xffffffff
	.align		4
        /*0008*/ 	.word	0x00000000
	.align		4
        /*000c*/ 	.word	0xfffffffe
	.align		4
        /*0010*/ 	.word	0x00000000
	.align		4
        /*0014*/ 	.word	0xfffffffd
	.align		4
        /*0018*/ 	.word	0x00000000
	.align		4
        /*001c*/ 	.word	0xfffffffc


//--------------------- .text._Z8convolvePdS_S_   --------------------------
	.section	.text._Z8convolvePdS_S_,"ax",@progbits
	.align	128
        .global         _Z8convolvePdS_S_
        .type           _Z8convolvePdS_S_,@function
        .size           _Z8convolvePdS_S_,(.L_x_2 - _Z8convolvePdS_S_)
        .other          _Z8convolvePdS_S_,@"STO_CUDA_ENTRY STV_DEFAULT"
_Z8convolvePdS_S_:
.text._Z8convolvePdS_S_:
[----:B------:R-:W-:Y:S01]  /*0000*/  LDC R1, c[0x0][0x37c] ;  /* 0x0000df00ff017b82 */ /* 0x000fe20000000800 */
[----:B------:R-:W0:Y:S07]  /*0010*/  S2R R3, SR_TID.X ;  /* 0x0000000000037919 */ /* 0x000e2e0000002100 */
[----:B------:R-:W0:Y:S08]  /*0020*/  S2UR UR4, SR_CTAID.X ;  /* 0x00000000000479c3 */ /* 0x000e300000002500 */
[----:B------:R-:W0:Y:S02]  /*0030*/  LDC R0, c[0x0][0x360] ;  /* 0x0000d800ff007b82 */ /* 0x000e240000000800 */
[----:B0-----:R-:W-:-:S05]  /*0040*/  IMAD R0, R0, UR4, R3 ;  /* 0x0000000400007c24 */ /* 0x001fca000f8e0203 */
[----:B------:R-:W-:-:S13]  /*0050*/  ISETP.GT.AND P0, PT, R0, 0xfffff, PT ;  /* 0x000fffff0000780c */ /* 0x000fda0003f04270 */
[----:B------:R-:W-:Y:S05]  /*0060*/  @P0 EXIT ;  /* 0x000000000000094d */ /* 0x000fea0003800000 */
[----:B------:R-:W0:Y:S01]  /*0070*/  S2R R19, SR_CTAID.Y ;  /* 0x0000000000137919 */ /* 0x000e220000002600 */
[----:B------:R-:W-:Y:S01]  /*0080*/  SHF.R.S32.HI R3, RZ, 0x1f, R0 ;  /* 0x0000001fff037819 */ /* 0x000fe20000011400 */
[----:B------:R-:W1:Y:S01]  /*0090*/  LDCU.64 UR4, c[0x0][0x358] ;  /* 0x00006b00ff0477ac */ /* 0x000e620008000a00 */
[----:B------:R-:W-:Y:S02]  /*00a0*/  MOV R8, 0xe0 ;  /* 0x000000e000087802 */ /* 0x000fe40000000f00 */
[----:B------:R-:W-:-:S04]  /*00b0*/  LEA.HI R3, R3, R0, RZ, 0xa ;  /* 0x0000000003037211 */ /* 0x000fc800078f50ff */
[----:B------:R-:W-:-:S07]  /*00c0*/  SHF.R.S32.HI R9, RZ, 0xa, R3 ;  /* 0x0000000aff097819 */ /* 0x000fce0000011403 */
[----:B01----:R-:W-:Y:S05]  /*00d0*/  CALL.REL.NOINC `($_Z8convolvePdS_S_$__internal_accurate_pow) ;  /* 0x0000000800687944 */ /* 0x003fea0003c00000 */
[----:B------:R-:W0:Y:S01]  /*00e0*/  LDC.64 R24, c[0x0][0x380] ;  /* 0x0000e000ff187b82 */ /* 0x000e220000000a00 */
[----:B------:R-:W-:Y:S01]  /*00f0*/  IMAD R2, R9, -0x3ff, R0 ;  /* 0xfffffc0109027824 */ /* 0x000fe200078e0200 */
[----:B------:R-:W-:Y:S01]  /*0100*/  DADD R28, RZ, R22 ;  /* 0x00000000ff1c7229 */ /* 0x000fe20000000016 */
[----:B------:R-:W-:Y:S02]  /*0110*/  IMAD R3, R19, 0x1b, RZ ;  /* 0x0000001b13037824 */ /* 0x000fe400078e02ff */
[----:B------:R-:W-:Y:S02]  /*0120*/  IMAD R9, R9, 0x401, R2 ;  /* 0x0000040109097824 */ /* 0x000fe400078e0202 */
[----:B------:R-:W-:Y:S01]  /*0130*/  IMAD.MOV.U32 R8, RZ, RZ, 0x0 ;  /* 0x00000000ff087424 */ /* 0x000fe200078e00ff */
[----:B------:R-:W1:Y:S01]  /*0140*/  LDC.64 R6, c[0x0][0x388] ;  /* 0x0000e200ff067b82 */ /* 0x000e620000000a00 */
[----:B0-----:R-:W-:-:S04]  /*0150*/  IMAD.WIDE R24, R9, 0x8, R24 ;  /* 0x0000000809187825 */ /* 0x001fc800078e0218 */
[----:B------:R-:W-:Y:S01]  /*0160*/  IMAD.MOV.U32 R9, RZ, RZ, 0x3ff00000 ;  /* 0x3ff00000ff097424 */ /* 0x000fe200078e00ff */
[----:B------:R-:W-:Y:S01]  /*0170*/  STG.E.64 desc[UR4][R24.64], R28 ;  /* 0x0000001c18007986 */ /* 0x000fe2000c101b04 */
[----:B-1----:R-:W-:-:S05]  /*0180*/  IMAD.WIDE.U32 R6, R3, 0x8, R6 ;  /* 0x0000000803067825 */ /* 0x002fca00078e0006 */
[----:B------:R-:W-:Y:S04]  /*0190*/  STG.E.64 desc[UR4][R6.64], R8 ;  /* 0x0000000806007986 */ /* 0x000fe8000c101b04 */
[----:B------:R-:W2:Y:S04]  /*01a0*/  LDG.E.64 R14, desc[UR4][R6.64+0x40] ;  /* 0x00004004060e7981 */ /* 0x000ea8000c1e1b00 */
[----:B------:R-:W2:Y:S04]  /*01b0*/  LDG.E.64 R20, desc[UR4][R24.64] ;  /* 0x0000000418147981 */ /* 0x000ea8000c1e1b00 */
[----:B------:R-:W-:Y:S04]  /*01c0*/  STG.E.64 desc[UR4][R24.64+0x8], R28 ;  /* 0x0000081c18007986 */ /* 0x000fe8000c101b04 */
[----:B------:R-:W-:Y:S04]  /*01d0*/  STG.E.64 desc[UR4][R6.64+0x8], R8 ;  /* 0x0000080806007986 */ /* 0x000fe8000c101b04 */
[----:B------:R-:W3:Y:S04]  /*01e0*/  LDG.E.64 R4, desc[UR4][R6.64+0x38] ;  /* 0x0000380406047981 */ /* 0x000ee8000c1e1b00 */
[----:B------:R-:W3:Y:S04]  /*01f0*/  LDG.E.64 R10, desc[UR4][R24.64+0x8] ;  /* 0x00000804180a7981 */ /* 0x000ee8000c1e1b00 */
[----:B------:R-:W-:Y:S04]  /*0200*/  STG.E.64 desc[UR4][R24.64+0x10], R28 ;  /* 0x0000101c18007986 */ /* 0x000fe8000c101b04 */
[----:B------:R-:W-:Y:S04]  /*0210*/  STG.E.64 desc[UR4][R6.64+0x10], R8 ;  /* 0x0000100806007986 */ /* 0x000fe8000c101b04 */
[----:B------:R-:W4:Y:S04]  /*0220*/  LDG.E.64 R12, desc[UR4][R6.64+0x30] ;  /* 0x00003004060c7981 */ /* 0x000f28000c1e1b00 */
[----:B------:R-:W4:Y:S04]  /*0230*/  LDG.E.64 R16, desc[UR4][R24.64+0x10] ;  /* 0x0000100418107981 */ /* 0x000f28000c1e1b00 */
[----:B------:R-:W-:Y:S04]  /*0240*/  STG.E.64 desc[UR4][R24.64+0x2010], R28 ;  /* 0x0020101c18007986 */ /* 0x000fe8000c101b04 */
[----:B------:R-:W-:Y:S01]  /*0250*/  STG.E.64 desc[UR4][R6.64+0x18], R8 ;  /* 0x0000180806007986 */ /* 0x000fe2000c101b04 */
[----:B--2---:R-:W-:-:S08]  /*0260*/  DFMA R14, R14, R20, RZ ;  /* 0x000000140e0e722b */ /* 0x004fd000000000ff */
[----:B---3--:R-:W-:Y:S01]  /*0270*/  DFMA R20, R4, R10, R14 ;  /* 0x0000000a0414722b */ /* 0x008fe2000000000e */
[----:B------:R-:W2:Y:S04]  /*0280*/  LDG.E.64 R4, desc[UR4][R6.64+0x28] ;  /* 0x0000280406047981 */ /* 0x000ea8000c1e1b00 */
[----:B------:R-:W2:Y:S04]  /*0290*/  LDG.E.64 R14, desc[UR4][R24.64+0x2010] ;  /* 0x00201004180e7981 */ /* 0x000ea8000c1e1b00 */
[----:B------:R-:W-:Y:S04]  /*02a0*/  STG.E.64 desc[UR4][R24.64+0x2018], R28 ;  /* 0x0020181c18007986 */ /* 0x000fe8000c101b04 */
[----:B------:R-:W-:Y:S04]  /*02b0*/  STG.E.64 desc[UR4][R6.64+0x20], R8 ;  /* 0x0000200806007986 */ /* 0x000fe8000c101b04 */
[----:B------:R-:W3:Y:S01]  /*02c0*/  LDG.E.64 R10, desc[UR4][R24.64+0x2018] ;  /* 0x00201804180a7981 */ /* 0x000ee2000c1e1b00 */
[----:B----4-:R-:W-:-:S03]  /*02d0*/  DFMA R16, R12, R16, R20 ;  /* 0x000000100c10722b */ /* 0x010fc60000000014 */
[----:B------:R-:W-:Y:S04]  /*02e0*/  STG.E.64 desc[UR4][R24.64+0x2020], R28 ;  /* 0x0020201c18007986 */ /* 0x000fe8000c101b04 */
[----:B------:R-:W-:Y:S04]  /*02f0*/  STG.E.64 desc[UR4][R6.64+0x28], R8 ;  /* 0x0000280806007986 */ /* 0x000fe8000c101b04 */
[----:B------:R-:W4:Y:S04]  /*0300*/  LDG.E.64 R26, desc[UR4][R6.64+0x18] ;  /* 0x00001804061a7981 */ /* 0x000f28000c1e1b00 */
[----:B------:R-:W4:Y:S04]  /*0310*/  LDG.E.64 R12, desc[UR4][R24.64+0x2020] ;  /* 0x00202004180c7981 */ /* 0x000f28000c1e1b00 */
[----:B------:R-:W-:Y:S04]  /*0320*/  STG.E.64 desc[UR4][R24.64+0x4020], R28 ;  /* 0x0040201c18007986 */ /* 0x000fe8000c101b04 */
[----:B------:R-:W-:Y:S04]  /*0330*/  STG.E.64 desc[UR4][R6.64+0x30], R8 ;  /* 0x0000300806007986 */ /* 0x000fe8000c101b04 */
[----:B------:R-:W5:Y:S01]  /*0340*/  LDG.E.64 R20, desc[UR4][R24.64+0x4020] ;  /* 0x0040200418147981 */ /* 0x000f62000c1e1b00 */
[----:B--2---:R-:W-:-:S03]  /*0350*/  DFMA R14, R4, R14, R16 ;  /* 0x0000000e040e722b */ /* 0x004fc60000000010 */
[----:B------:R-:W5:Y:S05]  /*0360*/  LDG.E.64 R4, desc[UR4][R6.64+0x10] ;  /* 0x0000100406047981 */ /* 0x000f6a000c1e1b00 */
[----:B---3--:R-:W-:Y:S01]  /*0370*/  DADD R10, R14, R10 ;  /* 0x000000000e0a7229 */ /* 0x008fe2000000000a */
[----:B------:R-:W-:Y:S04]  /*0380*/  STG.E.64 desc[UR4][R24.64+0x4028], R28 ;  /* 0x0040281c18007986 */ /* 0x000fe8000c101b04 */
[----:B------:R-:W-:Y:S03]  /*0390*/  STG.E.64 desc[UR4][R6.64+0x38], R8 ;  /* 0x0000380806007986 */ /* 0x000fe6000c101b04 */
[----:B----4-:R-:W-:-:S02]  /*03a0*/  DFMA R26, R26, R12, R10 ;  /* 0x0000000c1a1a722b */ /* 0x010fc4000000000a */
[----:B------:R-:W2:Y:S04]  /*03b0*/  LDG.E.64 R10, desc[UR4][R6.64+0x8] ;  /* 0x00000804060a7981 */ /* 0x000ea8000c1e1b00 */
[----:B------:R-:W2:Y:S04]  /*03c0*/  LDG.E.64 R12, desc[UR4][R24.64+0x4028] ;  /* 0x00402804180c7981 */ /* 0x000ea8000c1e1b00 */
[----:B------:R0:W-:Y:S04]  /*03d0*/  STG.E.64 desc[UR4][R24.64+0x4030], R28 ;  /* 0x0040301c18007986 */ /* 0x0001e8000c101b04 */
[----:B------:R-:W-:Y:S04]  /*03e0*/  STG.E.64 desc[UR4][R6.64+0x40], R8 ;  /* 0x0000400806007986 */ /* 0x000fe8000c101b04 */
[----:B------:R-:W3:Y:S04]  /*03f0*/  LDG.E.64 R14, desc[UR4][R6.64] ;  /* 0x00000004060e7981 */ /* 0x000ee8000c1e1b00 */
[----:B------:R-:W3:Y:S01]  /*0400*/  LDG.E.64 R16, desc[UR4][R24.64+0x4030] ;  /* 0x0040300418107981 */ /* 0x000ee2000c1e1b00 */
[----:B-----5:R-:W-:Y:S01]  /*0410*/  DFMA R26, R4, R20, R26 ;  /* 0x00000014041a722b */ /* 0x020fe2000000001a */
[----:B------:R-:W1:Y:S01]  /*0420*/  I2F.F64 R20, R2 ;  /* 0x0000000200147312 */ /* 0x000e620000201c00 */
[----:B------:R-:W-:-:S04]  /*0430*/  IADD3 R4, P0, PT, R24, 0x1000000, RZ ;  /* 0x0100000018047810 */ /* 0x000fc80007f1e0ff */
[----:B------:R-:W-:Y:S01]  /*0440*/  IADD3.X R5, PT, PT, RZ, R25, RZ, P0, !PT ;  /* 0x00000019ff057210 */ /* 0x000fe200007fe4ff */
[----:B-1----:R-:W-:-:S07]  /*0450*/  DADD R20, R22, R20 ;  /* 0x0000000016147229 */ /* 0x002fce0000000014 */
[----:B------:R-:W-:Y:S04]  /*0460*/  STG.E.64 desc[UR4][R4.64+-0x7f7fe0], R20 ;  /* 0x8080201404007986 */ /* 0x000fe8000c101b04 */
[----:B------:R-:W-:Y:S01]  /*0470*/  STG.E.64 desc[UR4][R6.64+0x48], R8 ;  /* 0x0000480806007986 */ /* 0x000fe2000c101b04 */
[----:B--2---:R-:W-:-:S03]  /*0480*/  DFMA R26, R10, R12, R26 ;  /* 0x0000000c0a1a722b */ /* 0x004fc6000000001a */
[----:B------:R-:W2:Y:S04]  /*0490*/  LDG.E.64 R10, desc[UR4][R6.64+0x88] ;  /* 0x00008804060a7981 */ /* 0x000ea8000c1e1b00 */
[----:B------:R-:W2:Y:S04]  /*04a0*/  LDG.E.64 R12, desc[UR4][R4.64+-0x7f7fe0] ;  /* 0x80802004040c7981 */ /* 0x000ea8000c1e1b00 */
[----:B------:R-:W-:Y:S04]  /*04b0*/  STG.E.64 desc[UR4][R4.64+-0x7f7fd8], R20 ;  /* 0x8080281404007986 */ /* 0x000fe8000c101b04 */
[----:B------:R-:W-:Y:S01]  /*04c0*/  STG.E.64 desc[UR4][R6.64+0x50], R8 ;  /* 0x0000500806007986 */ /* 0x000fe2000c101b04 */
[----:B---3--:R-:W-:-:S03]  /*04d0*/  DFMA R26, R14, R16, R26 ;  /* 0x000000100e1a722b */ /* 0x008fc6000000001a */
[----:B------:R-:W3:Y:S04]  /*04e0*/  LDG.E.64 R14, desc[UR4][R6.64+0x80] ;  /* 0x00008004060e7981 */ /* 0x000ee8000c1e1b00 */
[----:B------:R-:W3:Y:S04]  /*04f0*/  LDG.E.64 R16, desc[UR4][R4.64+-0x7f7fd8] ;  /* 0x8080280404107981 */ /* 0x000ee8000c1e1b00 */
        /* <DEDUP_REMOVED lines=11> */
[----:B------:R-:W-:Y:S04]  /*05b0*/  STG.E.64 desc[UR4][R6.64+0x68], R8 ;  /* 0x0000680806007986 */ /* 0x000fe8000c101b04 */
[----:B0-----:R-:W4:Y:S04]  /*05c0*/  LDG.E.64 R24, desc[UR4][R4.64+-0x7f5fc8] ;  /* 0x80a0380404187981 */ /* 0x001f28000c1e1b00 */
        /* <DEDUP_REMOVED lines=9> */
[----:B------:R-:W3:Y:S01]  /*0660*/  LDG.E.64 R16, desc[UR4][R4.64+-0x7f3fc0] ;  /* 0x80c0400404107981 */ /* 0x000ee2000c1e1b00 */
[----:B------:R-:W-:Y:S01]  /*0670*/  IMAD.SHL.U32 R18, R2, 0x2, RZ ;  /* 0x0000000202127824 */ /* 0x000fe200078e00ff */
[----:B----4-:R-:W-:-:S03]  /*0680*/  DADD R2, R26, R24 ;  /* 0x000000001a027229 */ /* 0x010fc60000000018 */
[----:B------:R-:W0:Y:S01]  /*0690*/  I2F.F64 R24, R18 ;  /* 0x0000001200187312 */ /* 0x000e220000201c00 */
[----:B------:R-:W-:Y:S04]  /*06a0*/  STG.E.64 desc[UR4][R4.64+-0x7f3fb8], R20 ;  /* 0x80c0481404007986 */ /* 0x000fe8000c101b04 */
[----:B------:R-:W-:Y:S01]  /*06b0*/  STG.E.64 desc[UR4][R6.64+0x80], R8 ;  /* 0x0000800806007986 */ /* 0x000fe2000c101b04 */
[----:B0-----:R-:W-:Y:S02]  /*06c0*/  DADD R22, R22, R24 ;  /* 0x0000000016167229 */ /* 0x001fe40000000018 */
[----:B--2---:R-:W-:Y:S01]  /*06d0*/  DFMA R2, R10, R12, R2 ;  /* 0x0000000c0a02722b */ /* 0x004fe20000000002 */
[----:B------:R-:W2:Y:S04]  /*06e0*/  LDG.E.64 R12, desc[UR4][R6.64+0x50] ;  /* 0x00005004060c7981 */ /* 0x000ea8000c1e1b00 */
[----:B------:R-:W2:Y:S04]  /*06f0*/  LDG.E.64 R10, desc[UR4][R4.64+-0x7f3fb8] ;  /* 0x80c04804040a7981 */ /* 0x000ea8000c1e1b00 */
[----:B------:R0:W-:Y:S04]  /*0700*/  STG.E.64 desc[UR4][R4.64+-0x7f3fb0], R20 ;  /* 0x80c0501404007986 */ /* 0x0001e8000c101b04 */
[----:B------:R-:W-:Y:S04]  /*0710*/  STG.E.64 desc[UR4][R6.64+0x88], R8 ;  /* 0x0000880806007986 */ /* 0x000fe8000c101b04 */
[----:B------:R-:W4:Y:S04]  /*0720*/  LDG.E.64 R26, desc[UR4][R6.64+0x48] ;  /* 0x00004804061a7981 */ /* 0x000f28000c1e1b00 */
[----:B------:R-:W4:Y:S01]  /*0730*/  LDG.E.64 R24, desc[UR4][R4.64+-0x7f3fb0] ;  /* 0x80c0500404187981 */ /* 0x000f22000c1e1b00 */
[----:B---3--:R-:W-:-:S03]  /*0740*/  DFMA R16, R14, R16, R2 ;  /* 0x000000100e10722b */ /* 0x008fc60000000002 */
[----:B------:R-:W-:Y:S04]  /*0750*/  STG.E.64 desc[UR4][R4.64+0x10040], R22 ;  /* 0x0100401604007986 */ /* 0x000fe8000c101b04 */
[----:B------:R-:W-:Y:S04]  /*0760*/  STG.E.64 desc[UR4][R6.64+0x90], R8 ;  /* 0x0000900806007986 */ /* 0x000fe8000c101b04 */
        /* <DEDUP_REMOVED lines=9> */
[----:B----4-:R-:W-:-:S03]  /*0800*/  DFMA R24, R26, R24, R16 ;  /* 0x000000181a18722b */ /* 0x010fc60000000010 */
[----:B0-----:R-:W4:Y:S04]  /*0810*/  LDG.E.64 R20, desc[UR4][R6.64+0xc0] ;  /* 0x0000c00406147981 */ /* 0x001f28000c1e1b00 */
[----:B------:R-:W4:Y:S04]  /*0820*/  LDG.E.64 R16, desc[UR4][R4.64+0x10050] ;  /* 0x0100500404107981 */ /* 0x000f28000c1e1b00 */
[----:B------:R-:W-:Y:S04]  /*0830*/  STG.E.64 desc[UR4][R4.64+0x12050], R22 ;  /* 0x0120501604007986 */ /* 0x000fe8000c101b04 */
[----:B------:R-:W-:Y:S01]  /*0840*/  STG.E.64 desc[UR4][R6.64+0xa8], R8 ;  /* 0x0000a80806007986 */ /* 0x000fe2000c101b04 */
[----:B---3--:R-:W-:-:S03]  /*0850*/  DFMA R26, R2, R14, R24 ;  /* 0x0000000e021a722b */ /* 0x008fc60000000018 */
[----:B------:R-:W3:Y:S04]  /*0860*/  LDG.E.64 R2, desc[UR4][R6.64+0xb8] ;  /* 0x0000b80406027981 */ /* 0x000ee8000c1e1b00 */
[----:B------:R-:W3:Y:S04]  /*0870*/  LDG.E.64 R24, desc[UR4][R4.64+0x12050] ;  /* 0x0120500404187981 */ /* 0x000ee8000c1e1b00 */
[----:B------:R-:W-:Y:S04]  /*0880*/  STG.E.64 desc[UR4][R4.64+0x12058], R22 ;  /* 0x0120581604007986 */ /* 0x000fe8000c101b04 */
[----:B------:R-:W-:Y:S04]  /*0890*/  STG.E.64 desc[UR4][R6.64+0xb0], R8 ;  /* 0x0000b00806007986 */ /* 0x000fe8000c101b04 */
[----:B------:R-:W5:Y:S04]  /*08a0*/  LDG.E.64 R14, desc[UR4][R4.64+0x12058] ;  /* 0x01205804040e7981 */ /* 0x000f68000c1e1b00 */
        /* <DEDUP_REMOVED lines=8> */
[----:B------:R-:W4:Y:S04]  /*0930*/  LDG.E.64 R20, desc[UR4][R6.64+0xa0] ;  /* 0x0000a00406147981 */ /* 0x000f28000c1e1b00 */
[----:B------:R-:W4:Y:S04]  /*0940*/  LDG.E.64 R16, desc[UR4][R4.64+0x14060] ;  /* 0x0140600404107981 */ /* 0x000f28000c1e1b00 */
[----:B------:R-:W-:Y:S04]  /*0950*/  STG.E.64 desc[UR4][R4.64+0x14068], R22 ;  /* 0x0140681604007986 */ /* 0x000fe8000c101b04 */
[----:B------:R-:W-:Y:S01]  /*0960*/  STG.E.64 desc[UR4][R6.64+0xc8], R8 ;  /* 0x0000c80806007986 */ /* 0x000fe2000c101b04 */
[----:B---3--:R-:W-:-:S03]  /*0970*/  DFMA R26, R2, R24, R26 ;  /* 0x00000018021a722b */ /* 0x008fc6000000001a */
[----:B------:R-:W3:Y:S04]  /*0980*/  LDG.E.64 R2, desc[UR4][R6.64+0x98] ;  /* 0x0000980406027981 */ /* 0x000ee8000c1e1b00 */
[----:B------:R-:W3:Y:S04]  /*0990*/  LDG.E.64 R24, desc[UR4][R4.64+0x14068] ;  /* 0x0140680404187981 */ /* 0x000ee8000c1e1b00 */
[----:B------:R0:W-:Y:S04]  /*09a0*/  STG.E.64 desc[UR4][R4.64+0x14070], R22 ;  /* 0x0140701604007986 */ /* 0x0001e8000c101b04 */
[----:B------:R-:W-:Y:S04]  /*09b0*/  STG.E.64 desc[UR4][R6.64+0xd0], R8 ;  /* 0x0000d00806007986 */ /* 0x000fe8000c101b04 */
[----:B------:R-:W3:Y:S04]  /*09c0*/  LDG.E.64 R28, desc[UR4][R6.64+0x90] ;  /* 0x00009004061c7981 */ /* 0x000ee8000c1e1b00 */
[----:B0-----:R-:W3:Y:S01]  /*09d0*/  LDG.E.64 R22, desc[UR4][R4.64+0x14070] ;  /* 0x0140700404167981 */ /* 0x001ee2000c1e1b00 */
[----:B-----5:R-:W-:-:S08]  /*09e0*/  DADD R14, R26, R14 ;  /* 0x000000001a0e7229 */ /* 0x020fd0000000000e */
[----:B--2---:R-:W-:Y:S01]  /*09f0*/  DFMA R10, R10, R12, R14 ;  /* 0x0000000c0a0a722b */ /* 0x004fe2000000000e */
[----:B------:R-:W0:Y:S07]  /*0a00*/  LDC.64 R12, c[0x0][0x390] ;  /* 0x0000e400ff0c7b82 */ /* 0x000e2e0000000a00 */
[----:B----4-:R-:W-:-:S08]  /*0a10*/  DFMA R10, R20, R16, R10 ;  /* 0x00000010140a722b */ /* 0x010fd0000000000a */
[----:B---3--:R-:W-:Y:S01]  /*0a20*/  DFMA R2, R2, R24, R10 ;  /* 0x000000180202722b */ /* 0x008fe2000000000a */
[----:B------:R-:W-:-:S04]  /*0a30*/  IMAD R11, R19, 0x100000, R0 ;  /* 0x00100000130b7824 */ /* 0x000fc800078e0200 */
[----:B0-----:R-:W-:-:S03]  /*0a40*/  IMAD.WIDE R10, R11, 0x8, R12 ;  /* 0x000000080b0a7825 */ /* 0x001fc600078e020c */
[----:B------:R-:W-:-:S07]  /*0a50*/  DFMA R2, R28, R22, R2 ;  /* 0x000000161c02722b */ /* 0x000fce0000000002 */
[----:B------:R-:W-:Y:S01]  /*0a60*/  STG.E.64 desc[UR4][R10.64], R2 ;  /* 0x000000020a007986 */ /* 0x000fe2000c101b04 */
[----:B------:R-:W-:Y:S05]  /*0a70*/  EXIT ;  /* 0x000000000000794d */ /* 0x000fea0003800000 */
        .type           $_Z8convolvePdS_S_$__internal_accurate_pow,@function
        .size           $_Z8convolvePdS_S_$__internal_accurate_pow,(.L_x_2 - $_Z8convolvePdS_S_$__internal_accurate_pow)
$_Z8convolvePdS_S_$__internal_accurate_pow:
[----:B------:R-:W0:Y:S01]  /*0a80*/  MUFU.RCP64H R11, 2.25 ;  /* 0x40020000000b7908 */ /* 0x000e220000001800 */
[----:B------:R-:W-:Y:S01]  /*0a90*/  MOV R2, 0x0 ;  /* 0x0000000000027802 */ /* 0x000fe20000000f00 */
[----:B------:R-:W-:Y:S01]  /*0aa0*/  IMAD.MOV.U32 R3, RZ, RZ, 0x3ff00000 ;  /* 0x3ff00000ff037424 */ /* 0x000fe200078e00ff */
[----:B------:R-:W-:Y:S01]  /*0ab0*/  MOV R4, 0x41ad3b5a ;  /* 0x41ad3b5a00047802 */ /* 0x000fe20000000f00 */
[----:B------:R-:W-:Y:S01]  /*0ac0*/  IMAD.MOV.U32 R10, RZ, RZ, RZ ;  /* 0x000000ffff0a7224 */ /* 0x000fe200078e00ff */
[----:B------:R-:W-:Y:S01]  /*0ad0*/  UMOV UR6, 0x7d2cafe2 ;  /* 0x7d2cafe200067882 */ /* 0x000fe20000000000 */
[----:B------:R-:W-:Y:S01]  /*0ae0*/  IMAD.MOV.U32 R5, RZ, RZ, 0x3ed0f5d2 ;  /* 0x3ed0f5d2ff057424 */ /* 0x000fe200078e00ff */
[----:B------:R-:W-:-:S03]  /*0af0*/  UMOV UR7, 0x3eb0f5ff ;  /* 0x3eb0f5ff00077882 */ /* 0x000fc60000000000 */
[----:B0-----:R-:W-:-:S08]  /*0b00*/  DFMA R2, R10, -2.25, R2 ;  /* 0xc00200000a02782b */ /* 0x001fd00000000002 */
[----:B------:R-:W-:-:S08]  /*0b10*/  DFMA R2, R2, R2, R2 ;  /* 0x000000020202722b */ /* 0x000fd00000000002 */
[----:B------:R-:W-:-:S08]  /*0b20*/  DFMA R10, R10, R2, R10 ;  /* 0x000000020a0a722b */ /* 0x000fd0000000000a */
[----:B------:R-:W-:-:S08]  /*0b30*/  DMUL R2, R10, 0.25 ;  /* 0x3fd000000a027828 */ /* 0x000fd00000000000 */
[----:B------:R-:W-:-:S08]  /*0b40*/  DFMA R2, R10, 0.25, R2 ;  /* 0x3fd000000a02782b */ /* 0x000fd00000000002 */
[C---:B------:R-:W-:Y:S02]  /*0b50*/  DMUL R6, R2.reuse, R2 ;  /* 0x0000000202067228 */ /* 0x040fe40000000000 */
[----:B------:R-:W-:-:S06]  /*0b60*/  DADD R14, -R2, 0.25 ;  /* 0x3fd00000020e7429 */ /* 0x000fcc0000000100 */
[----:B------:R-:W-:Y:S01]  /*0b70*/  DFMA R4, R6, UR6, R4 ;  /* 0x0000000606047c2b */ /* 0x000fe20008000004 */
[----:B------:R-:W-:Y:S01]  /*0b80*/  UMOV UR6, 0x75488a3f ;  /* 0x75488a3f00067882 */ /* 0x000fe20000000000 */
[----:B------:R-:W-:Y:S01]  /*0b90*/  UMOV UR7, 0x3ef3b20a ;  /* 0x3ef3b20a00077882 */ /* 0x000fe20000000000 */
[----:B------:R-:W-:Y:S02]  /*0ba0*/  DADD R16, R14, R14 ;  /* 0x000000000e107229 */ /* 0x000fe4000000000e */
[----:B------:R-:W-:-:S03]  /*0bb0*/  DMUL R14, R2, R2 ;  /* 0x00000002020e7228 */ /* 0x000fc60000000000 */
[----:B------:R-:W-:Y:S01]  /*0bc0*/  DFMA R4, R6, R4, UR6 ;  /* 0x0000000606047e2b */ /* 0x000fe20008000004 */
[----:B------:R-:W-:Y:S01]  /*0bd0*/  UMOV UR6, 0xe4faecd5 ;  /* 0xe4faecd500067882 */ /* 0x000fe20000000000 */
[----:B------:R-:W-:Y:S01]  /*0be0*/  UMOV UR7, 0x3f1745cd ;  /* 0x3f1745cd00077882 */ /* 0x000fe20000000000 */
[C---:B------:R-:W-:Y:S02]  /*0bf0*/  DFMA R16, -R2.reuse, 0.25, R16 ;  /* 0x3fd000000210782b */ /* 0x040fe40000000110 */
[----:B------:R-:W-:-:S03]  /*0c00*/  DFMA R22, R2, R2, -R14 ;  /* 0x000000020216722b */ /* 0x000fc6000000080e */
[----:B------:R-:W-:Y:S01]  /*0c10*/  DFMA R4, R6, R4, UR6 ;  /* 0x0000000606047e2b */ /* 0x000fe20008000004 */
[----:B------:R-:W-:Y:S01]  /*0c20*/  UMOV UR6, 0x258a578b ;  /* 0x258a578b00067882 */ /* 0x000fe20000000000 */
[----:B------:R-:W-:Y:S01]  /*0c30*/  UMOV UR7, 0x3f3c71c7 ;  /* 0x3f3c71c700077882 */ /* 0x000fe20000000000 */
[----:B------:R-:W-:-:S05]  /*0c40*/  DMUL R10, R10, R16 ;  /* 0x000000100a0a7228 */ /* 0x000fca0000000000 */
[----:B------:R-:W-:Y:S01]  /*0c50*/  DFMA R4, R6, R4, UR6 ;  /* 0x0000000606047e2b */ /* 0x000fe20008000004 */
[----:B------:R-:W-:Y:S01]  /*0c60*/  UMOV UR6, 0x9242b910 ;  /* 0x9242b91000067882 */ /* 0x000fe20000000000 */
[----:B------:R-:W-:-:S03]  /*0c70*/  UMOV UR7, 0x3f624924 ;  /* 0x3f62492400077882 */ /* 0x000fc60000000000 */
[----:B------:R-:W-:Y:S01]  /*0c80*/  VIADD R25, R11, 0x100000 ;  /* 0x001000000b197836 */ /* 0x000fe20000000000 */
[----:B------:R-:W-:Y:S02]  /*0c90*/  MOV R24, R10 ;  /* 0x0000000a00187202 */ /* 0x000fe40000000f00 */
[----:B------:R-:W-:Y:S01]  /*0ca0*/  DFMA R4, R6, R4, UR6 ;  /* 0x0000000606047e2b */ /* 0x000fe20008000004 */
[----:B------:R-:W-:Y:S01]  /*0cb0*/  UMOV UR6, 0x99999dfb ;  /* 0x99999dfb00067882 */ /* 0x000fe20000000000 */
[----:B------:R-:W-:Y:S02]  /*0cc0*/  UMOV UR7, 0x3f899999 ;  /* 0x3f89999900077882 */ /* 0x000fe40000000000 */
[----:B------:R-:W-:-:S04]  /*0cd0*/  DFMA R22, R2, R24, R22 ;  /* 0x000000180216722b */ /* 0x000fc80000000016 */
[----:B------:R-:W-:Y:S01]  /*0ce0*/  DFMA R12, R6, R4, UR6 ;  /* 0x00000006060c7e2b */ /* 0x000fe20008000004 */
[----:B------:R-:W-:Y:S01]  /*0cf0*/  UMOV UR6, 0x55555555 ;  /* 0x5555555500067882 */ /* 0x000fe20000000000 */
[----:B------:R-:W-:-:S06]  /*0d00*/  UMOV UR7, 0x3fb55555 ;  /* 0x3fb5555500077882 */ /* 0x000fcc0000000000 */
[----:B------:R-:W-:-:S08]  /*0d10*/  DFMA R4, R6, R12, UR6 ;  /* 0x0000000606047e2b */ /* 0x000fd0000800000c */
[----:B------:R-:W-:Y:S01]  /*0d20*/  DADD R20, -R4, UR6 ;  /* 0x0000000604147e29 */ /* 0x000fe20008000100 */
[----:B------:R-:W-:Y:S01]  /*0d30*/  UMOV UR6, 0xb9e7b0 ;  /* 0x00b9e7b000067882 */ /* 0x000fe20000000000 */
[----:B------:R-:W-:-:S06]  /*0d40*/  UMOV UR7, 0x3c46a4cb ;  /* 0x3c46a4cb00077882 */ /* 0x000fcc0000000000 */
[----:B------:R-:W-:Y:S02]  /*0d50*/  DFMA R12, R6, R12, R20 ;  /* 0x0000000c060c722b */ /* 0x000fe40000000014 */
[----:B------:R-:W-:-:S06]  /*0d60*/  DMUL R6, R2, R14 ;  /* 0x0000000e02067228 */ /* 0x000fcc0000000000 */
[----:B------:R-:W-:Y:S01]  /*0d70*/  DADD R12, R12, -UR6 ;  /* 0x800000060c0c7e29 */ /* 0x000fe20008000000 */
[----:B------:R-:W-:Y:S01]  /*0d80*/  UMOV UR6, 0x0 ;  /* 0x0000000000067882 */ /* 0x000fe20000000000 */
[----:B------:R-:W-:Y:S01]  /*0d90*/  DFMA R20, R2, R14, -R6 ;  /* 0x0000000e0214722b */ /* 0x000fe20000000806 */
[----:B------:R-:W-:-:S05]  /*0da0*/  UMOV UR7, 0x40080000 ;  /* 0x4008000000077882 */ /* 0x000fca0000000000 */
[----:B------:R-:W-:Y:S02]  /*0db0*/  DADD R16, R4, R12 ;  /* 0x0000000004107229 */ /* 0x000fe4000000000c */
[----:B------:R-:W-:-:S06]  /*0dc0*/  DFMA R20, R10, R14, R20 ;  /* 0x0000000e0a14722b */ /* 0x000fcc0000000014 */
[----:B------:R-:W-:Y:S02]  /*0dd0*/  DMUL R14, R16, R6 ;  /* 0x00000006100e7228 */ /* 0x000fe40000000000 */
[----:B------:R-:W-:Y:S02]  /*0de0*/  DFMA R20, R2, R22, R20 ;  /* 0x000000160214722b */ /* 0x000fe40000000014 */
[----:B------:R-:W-:-:S04]  /*0df0*/  DADD R4, R4, -R16 ;  /* 0x0000000004047229 */ /* 0x000fc80000000810 */
[----:B------:R-:W-:-:S04]  /*0e00*/  DFMA R22, R16, R6, -R14 ;  /* 0x000000061016722b */ /* 0x000fc8000000080e */
[----:B------:R-:W-:-:S04]  /*0e10*/  DADD R4, R12, R4 ;  /* 0x000000000c047229 */ /* 0x000fc80000000004 */
[----:B------:R-:W-:-:S08]  /*0e20*/  DFMA R20, R16, R20, R22 ;  /* 0x000000141014722b */ /* 0x000fd00000000016 */
[----:B------:R-:W-:-:S08]  /*0e30*/  DFMA R20, R4, R6, R20 ;  /* 0x000000060414722b */ /* 0x000fd00000000014 */
[----:B------:R-:W-:-:S08]  /*0e40*/  DADD R6, R14, R20 ;  /* 0x000000000e067229 */ /* 0x000fd00000000014 */
[--C-:B------:R-:W-:Y:S02]  /*0e50*/  DADD R4, R2, R6.reuse ;  /* 0x0000000002047229 */ /* 0x100fe40000000006 */
[----:B------:R-:W-:-:S06]  /*0e60*/  DADD R14, R14, -R6 ;  /* 0x000000000e0e7229 */ /* 0x000fcc0000000806 */
[----:B------:R-:W-:Y:S02]  /*0e70*/  DADD R2, R2, -R4 ;  /* 0x0000000002027229 */ /* 0x000fe40000000804 */
[----:B------:R-:W-:-:S06]  /*0e80*/  DADD R14, R20, R14 ;  /* 0x00000000140e7229 */ /* 0x000fcc000000000e */
[----:B------:R-:W-:Y:S01]  /*0e90*/  DADD R2, R6, R2 ;  /* 0x0000000006027229 */ /* 0x000fe20000000002 */
[----:B------:R-:W-:Y:S02]  /*0ea0*/  IMAD.MOV.U32 R6, RZ, RZ, -0x105c611 ;  /* 0xfefa39efff067424 */ /* 0x000fe400078e00ff */
[----:B------:R-:W-:-:S05]  /*0eb0*/  IMAD.MOV.U32 R7, RZ, RZ, 0x3fe62e42 ;  /* 0x3fe62e42ff077424 */ /* 0x000fca00078e00ff */
[----:B------:R-:W-:-:S08]  /*0ec0*/  DADD R2, R14, R2 ;  /* 0x000000000e027229 */ /* 0x000fd00000000002 */
[----:B------:R-:W-:Y:S01]  /*0ed0*/  DADD R10, R10, R2 ;  /* 0x000000000a0a7229 */ /* 0x000fe20000000002 */
[----:B------:R-:W-:Y:S01]  /*0ee0*/  MOV R2, 0xfefa39ef ;  /* 0xfefa39ef00027802 */ /* 0x000fe20000000f00 */
[----:B------:R-:W-:-:S06]  /*0ef0*/  IMAD.MOV.U32 R3, RZ, RZ, 0x3fe62e42 ;  /* 0x3fe62e42ff037424 */ /* 0x000fcc00078e00ff */
[----:B------:R-:W-:-:S08]  /*0f00*/  DADD R12, R4, R10 ;  /* 0x00000000040c7229 */ /* 0x000fd0000000000a */
[--C-:B------:R-:W-:Y:S02]  /*0f10*/  DFMA R6, R6, UR6, R12.reuse ;  /* 0x0000000606067c2b */ /* 0x100fe4000800000c */
[----:B------:R-:W-:-:S06]  /*0f20*/  DADD R4, R4, -R12 ;  /* 0x0000000004047229 */ /* 0x000fcc000000080c */
[----:B------:R-:W-:Y:S02]  /*0f30*/  DFMA R14, -R2, 3, R6 ;  /* 0x40080000020e782b */ /* 0x000fe40000000106 */
[----:B------:R-:W-:Y:S01]  /*0f40*/  DADD R4, R10, R4 ;  /* 0x000000000a047229 */ /* 0x000fe20000000004 */
[----:B------:R-:W-:Y:S01]  /*0f50*/  MOV R10, 0x3b39803f ;  /* 0x3b39803f000a7802 */ /* 0x000fe20000000f00 */
[----:B------:R-:W-:-:S04]  /*0f60*/  IMAD.MOV.U32 R11, RZ, RZ, 0x3c7abc9e ;  /* 0x3c7abc9eff0b7424 */ /* 0x000fc800078e00ff */
[----:B------:R-:W-:-:S08]  /*0f70*/  DADD R14, -R12, R14 ;  /* 0x000000000c0e7229 */ /* 0x000fd0000000010e */
[----:B------:R-:W-:-:S08]  /*0f80*/  DADD R4, R4, -R14 ;  /* 0x0000000004047229 */ /* 0x000fd0000000080e */
[----:B------:R-:W-:Y:S01]  /*0f90*/  DFMA R10, R10, UR6, R4 ;  /* 0x000000060a0a7c2b */ /* 0x000fe20008000004 */
[----:B------:R-:W-:Y:S01]  /*0fa0*/  UMOV UR6, 0x3b39803f ;  /* 0x3b39803f00067882 */ /* 0x000fe20000000000 */
[----:B------:R-:W-:-:S06]  /*0fb0*/  UMOV UR7, 0x3c7abc9e ;  /* 0x3c7abc9e00077882 */ /* 0x000fcc0000000000 */
[----:B------:R-:W-:-:S08]  /*0fc0*/  DADD R12, R6, R10 ;  /* 0x00000000060c7229 */ /* 0x000fd0000000000a */
[----:B------:R-:W-:Y:S02]  /*0fd0*/  DADD R6, R6, -R12 ;  /* 0x0000000006067229 */ /* 0x000fe4000000080c */
[----:B------:R-:W-:-:S06]  /*0fe0*/  DMUL R4, R12, 12 ;  /* 0x402800000c047828 */ /* 0x000fcc0000000000 */
[----:B------:R-:W-:Y:S02]  /*0ff0*/  DADD R6, R10, R6 ;  /* 0x000000000a067229 */ /* 0x000fe40000000006 */
[----:B------:R-:W-:Y:S01]  /*1000*/  DFMA R12, R12, 12, -R4 ;  /* 0x402800000c0c782b */ /* 0x000fe20000000804 */
[----:B------:R-:W-:Y:S01]  /*1010*/  MOV R10, 0x652b82fe ;  /* 0x652b82fe000a7802 */ /* 0x000fe20000000f00 */
[----:B------:R-:W-:-:S06]  /*1020*/  IMAD.MOV.U32 R11, RZ, RZ, 0x3ff71547 ;  /* 0x3ff71547ff0b7424 */ /* 0x000fcc00078e00ff */
[----:B------:R-:W-:-:S08]  /*1030*/  DFMA R12, R6, 12, R12 ;  /* 0x40280000060c782b */ /* 0x000fd0000000000c */
[----:B------:R-:W-:-:S08]  /*1040*/  DADD R6, R4, R12 ;  /* 0x0000000004067229 */ /* 0x000fd0000000000c */
[----:B------:R-:W-:Y:S02]  /*1050*/  DFMA R10, R6, R10, 6.75539944105574400000e+15 ;  /* 0x43380000060a742b */ /* 0x000fe4000000000a */
[----:B------:R-:W-:Y:S01]  /*1060*/  FSETP.GEU.AND P0, PT, |R7|, 4.1917929649353027344, PT ;  /* 0x4086232b0700780b */ /* 0x000fe20003f0e200 */
[----:B------:R-:W-:-:S05]  /*1070*/  DADD R4, R4, -R6 ;  /* 0x0000000004047229 */ /* 0x000fca0000000806 */
[----:B------:R-:W-:-:S03]  /*1080*/  DADD R14, R10, -6.75539944105574400000e+15 ;  /* 0xc33800000a0e7429 */ /* 0x000fc60000000000 */
[----:B------:R-:W-:-:S05]  /*1090*/  DADD R12, R12, R4 ;  /* 0x000000000c0c7229 */ /* 0x000fca0000000004 */
[----:B------:R-:W-:-:S08]  /*10a0*/  DFMA R2, R14, -R2, R6 ;  /* 0x800000020e02722b */ /* 0x000fd00000000006 */
[----:B------:R-:W-:Y:S01]  /*10b0*/  DFMA R2, R14, -UR6, R2 ;  /* 0x800000060e027c2b */ /* 0x000fe20008000002 */
[----:B------:R-:W-:Y:S01]  /*10c0*/  UMOV UR6, 0x69ce2bdf ;  /* 0x69ce2bdf00067882 */ /* 0x000fe20000000000 */
[----:B------:R-:W-:Y:S01]  /*10d0*/  MOV R14, 0xfca213ea ;  /* 0xfca213ea000e7802 */ /* 0x000fe20000000f00 */
[----:B------:R-:W-:Y:S01]  /*10e0*/  IMAD.MOV.U32 R15, RZ, RZ, 0x3e928af3 ;  /* 0x3e928af3ff0f7424 */ /* 0x000fe200078e00ff */
[----:B------:R-:W-:-:S05]  /*10f0*/  UMOV UR7, 0x3e5ade15 ;  /* 0x3e5ade1500077882 */ /* 0x000fca0000000000 */
[----:B------:R-:W-:Y:S01]  /*1100*/  DFMA R14, R2, UR6, R14 ;  /* 0x00000006020e7c2b */ /* 0x000fe2000800000e */
[----:B------:R-:W-:Y:S01]  /*1110*/  UMOV UR6, 0x62401315 ;  /* 0x6240131500067882 */ /* 0x000fe20000000000 */
[----:B------:R-:W-:-:S06]  /*1120*/  UMOV UR7, 0x3ec71dee ;  /* 0x3ec71dee00077882 */ /* 0x000fcc0000000000 */
[----:B------:R-:W-:Y:S01]  /*1130*/  DFMA R14, R2, R14, UR6 ;  /* 0x00000006020e7e2b */ /* 0x000fe2000800000e */
        /* <DEDUP_REMOVED lines=20> */
[----:B------:R-:W-:-:S08]  /*1280*/  DFMA R14, R2, R14, UR6 ;  /* 0x00000006020e7e2b */ /* 0x000fd0000800000e */
[----:B------:R-:W-:-:S08]  /*1290*/  DFMA R14, R2, R14, 1 ;  /* 0x3ff00000020e742b */ /* 0x000fd0000000000e */
[----:B------:R-:W-:-:S10]  /*12a0*/  DFMA R2, R2, R14, 1 ;  /* 0x3ff000000202742b */ /* 0x000fd4000000000e */
[----:B------:R-:W-:Y:S01]  /*12b0*/  LEA R5, R10, R3, 0x14 ;  /* 0x000000030a057211 */ /* 0x000fe200078ea0ff */
[----:B------:R-:W-:Y:S01]  /*12c0*/  IMAD.MOV.U32 R4, RZ, RZ, R2 ;  /* 0x000000ffff047224 */ /* 0x000fe200078e0002 */
[----:B------:R-:W-:Y:S06]  /*12d0*/  @!P0 BRA `(.L_x_0) ;  /* 0x0000000000348947 */ /* 0x000fec0003800000 */
[----:B------:R-:W-:Y:S01]  /*12e0*/  FSETP.GEU.AND P1, PT, |R7|, 4.2275390625, PT ;  /* 0x408748000700780b */ /* 0x000fe20003f2e200 */
[C---:B------:R-:W-:Y:S02]  /*12f0*/  DADD R4, R6.reuse, +INF ;  /* 0x7ff0000006047429 */ /* 0x040fe40000000000 */
[----:B------:R-:W-:-:S08]  /*1300*/  DSETP.GEU.AND P0, PT, R6, RZ, PT ;  /* 0x000000ff0600722a */ /* 0x000fd00003f0e000 */
[----:B------:R-:W-:Y:S02]  /*1310*/  FSEL R4, R4, RZ, P0 ;  /* 0x000000ff04047208 */ /* 0x000fe40000000000 */
[----:B------:R-:W-:Y:S01]  /*1320*/  FSEL R5, R5, RZ, P0 ;  /* 0x000000ff05057208 */ /* 0x000fe20000000000 */
[----:B------:R-:W-:Y:S06]  /*1330*/  @P1 BRA `(.L_x_0) ;  /* 0x00000000001c1947 */ /* 0x000fec0003800000 */
[----:B------:R-:W-:-:S04]  /*1340*/  LEA.HI R4, R10, R10, RZ, 0x1 ;  /* 0x0000000a0a047211 */ /* 0x000fc800078f08ff */
[----:B------:R-:W-:-:S04]  /*1350*/  SHF.R.S32.HI R5, RZ, 0x1, R4 ;  /* 0x00000001ff057819 */ /* 0x000fc80000011404 */
[----:B------:R-:W-:Y:S01]  /*1360*/  IADD3 R4, PT, PT, R10, -R5, RZ ;  /* 0x800000050a047210 */ /* 0x000fe20007ffe0ff */
[----:B------:R-:W-:-:S03]  /*1370*/  IMAD R3, R5, 0x100000, R3 ;  /* 0x0010000005037824 */ /* 0x000fc600078e0203 */
[----:B------:R-:W-:Y:S02]  /*1380*/  LEA R5, R4, 0x3ff00000, 0x14 ;  /* 0x3ff0000004057811 */ /* 0x000fe400078ea0ff */
[----:B------:R-:W-:-:S06]  /*1390*/  MOV R4, RZ ;  /* 0x000000ff00047202 */ /* 0x000fcc0000000f00 */
[----:B------:R-:W-:-:S11]  /*13a0*/  DMUL R4, R2, R4 ;  /* 0x0000000402047228 */ /* 0x000fd60000000000 */
.L_x_0:
[----:B------:R-:W-:Y:S01]  /*13b0*/  DFMA R12, R12, R4, R4 ;  /* 0x000000040c0c722b */ /* 0x000fe20000000004 */
[----:B------:R-:W-:Y:S01]  /*13c0*/  IMAD.MOV.U32 R2, RZ, RZ, R8 ;  /* 0x000000ffff027224 */ /* 0x000fe200078e0008 */
[----:B------:R-:W-:Y:S01]  /*13d0*/  DSETP.NEU.AND P0, PT, |R4|, +INF , PT ;  /* 0x7ff000000400742a */ /* 0x000fe20003f0d200 */
[----:B------:R-:W-:-:S07]  /*13e0*/  MOV R3, 0x0 ;  /* 0x0000000000037802 */ /* 0x000fce0000000f00 */
[----:B------:R-:W-:Y:S02]  /*13f0*/  FSEL R22, R4, R12, !P0 ;  /* 0x0000000c04167208 */ /* 0x000fe40004000000 */
[----:B------:R-:W-:Y:S01]  /*1400*/  FSEL R23, R5, R13, !P0 ;  /* 0x0000000d05177208 */ /* 0x000fe20004000000 */
[----:B------:R-:W-:Y:S06]  /*1410*/  RET.REL.NODEC R2 `(_Z8convolvePdS_S_) ;  /* 0xffffffe802f87950 */ /* 0x000fec0003c3ffff */
.L_x_1:
[----:B------:R-:W-:-:S00]  /*1420*/  BRA `(.L_x_1) ;  /* 0xfffffffc00fc7947 */ /* 0x000fc0000383ffff */
[----:B------:R-:W-:-:S00]  /*1430*/  NOP ;  /* 0x0000000000007918 */ /* 0x000fc00000000000 */
        /* <DEDUP_REMOVED lines=12> */
.L_x_2:


//--------------------- .nv.shared.reserved.0     --------------------------
	.section	.nv.shared.reserved.0,"aw",@nobits
	.weak		__nv_reservedSMEM_offset_0_alias
	.size		__nv_reservedSMEM_offset_0_alias, 0, 64
	.other		__nv_reservedSMEM_offset_0_alias,@"STO_CUDA_RESERVED_SHARED STV_DEFAULT"
__nv_reservedSMEM_offset_0_alias:
	.zero		0
	.zero		64


//--------------------- .nv.constant0._Z8convolvePdS_S_ --------------------------
	.section	.nv.constant0._Z8convolvePdS_S_,"a",@progbits
	.sectionflags	@""
	.align	4
.nv.constant0._Z8convolvePdS_S_:
	.zero		920


//--------------------- SYMBOLS --------------------------

	.type		.nv.reservedSmem.offset0,@object
	.size		.nv.reservedSmem.offset0,0x4
